	.headerflags	@"EF_CUDA_TEXMODE_UNIFIED EF_CUDA_64BIT_ADDRESS EF_CUDA_ACCELERATORS EF_CUDA_SM90 EF_CUDA_VIRTUAL_SM(EF_CUDA_SM90)"
	.elftype	@"ET_EXEC"


//--------------------- .nv.info                  --------------------------
	.section	.nv.info,"",@"SHT_CUDA_INFO"
	.align	4


	//----- nvinfo : EIATTR_REGCOUNT
	.align		4
        /*0000*/ 	.byte	0x04, 0x2f
        /*0002*/ 	.short	(.L_3 - .L_2)
	.align		4
.L_2:
        /*0004*/ 	.word	index@(triton_poi_fused__native_batch_norm_legit_no_training_relu_threshold_backward_3)
        /*0008*/ 	.word	0x0000001e


	//----- nvinfo : EIATTR_MIN_STACK_SIZE
	.align		4
.L_3:
        /*000c*/ 	.byte	0x04, 0x12
        /*000e*/ 	.short	(.L_5 - .L_4)
	.align		4
.L_4:
        /*0010*/ 	.word	index@(triton_poi_fused__native_batch_norm_legit_no_training_relu_threshold_backward_3)
        /*0014*/ 	.word	0x00000000


	//----- nvinfo : EIATTR_FRAME_SIZE
	.align		4
.L_5:
        /*0018*/ 	.byte	0x04, 0x11
        /*001a*/ 	.short	(.L_7 - .L_6)
	.align		4
.L_6:
        /*001c*/ 	.word	index@(triton_poi_fused__native_batch_norm_legit_no_training_relu_threshold_backward_3)
        /*0020*/ 	.word	0x00000000


	//----- nvinfo : EIATTR_MIN_STACK_SIZE
	.align		4
.L_7:
        /*0024*/ 	.byte	0x04, 0x12
        /*0026*/ 	.short	(.L_9 - .L_8)
	.align		4
.L_8:
        /*0028*/ 	.word	index@(triton_poi_fused__native_batch_norm_legit_no_training_relu_threshold_backward_3)
        /*002c*/ 	.word	0x00000000
.L_9:


//--------------------- .nv.info.triton_poi_fused__native_batch_norm_legit_no_training_relu_threshold_backward_3 --------------------------
	.section	.nv.info.triton_poi_fused__native_batch_norm_legit_no_training_relu_threshold_backward_3,"",@"SHT_CUDA_INFO"
	.sectionflags	@""
	.align	4


	//----- nvinfo : EIATTR_CUDA_API_VERSION
	.align		4
        /*0000*/ 	.byte	0x04, 0x37
        /*0002*/ 	.short	(.L_11 - .L_10)
.L_10:
        /*0004*/ 	.word	0x0000007c


	//----- nvinfo : EIATTR_KPARAM_INFO
	.align		4
.L_11:
        /*0008*/ 	.byte	0x04, 0x17
        /*000a*/ 	.short	(.L_13 - .L_12)
.L_12:
        /*000c*/ 	.word	0x00000000
        /*0010*/ 	.short	0x0008
        /*0012*/ 	.short	0x003c
        /*0014*/ 	.byte	0x00, 0xf0, 0x11, 0x00


	//----- nvinfo : EIATTR_KPARAM_INFO
	.align		4
.L_13:
        /*0018*/ 	.byte	0x04, 0x17
        /*001a*/ 	.short	(.L_15 - .L_14)
.L_14:
        /*001c*/ 	.word	0x00000000
        /*0020*/ 	.short	0x0007
        /*0022*/ 	.short	0x0038
        /*0024*/ 	.byte	0x00, 0xf0, 0x11, 0x00


	//----- nvinfo : EIATTR_KPARAM_INFO
	.align		4
.L_15:
        /*0028*/ 	.byte	0x04, 0x17
        /*002a*/ 	.short	(.L_17 - .L_16)
.L_16:
        /*002c*/ 	.word	0x00000000
        /*0030*/ 	.short	0x0006
        /*0032*/ 	.short	0x0030
        /*0034*/ 	.byte	0x00, 0xf4, 0x21, 0x00


	//----- nvinfo : EIATTR_KPARAM_INFO
	.align		4
.L_17:
        /*0038*/ 	.byte	0x04, 0x17
        /*003a*/ 	.short	(.L_19 - .L_18)
.L_18:
        /*003c*/ 	.word	0x00000000
        /*0040*/ 	.short	0x0005
        /*0042*/ 	.short	0x0028
        /*0044*/ 	.byte	0x00, 0xf4, 0x21, 0x00


	//----- nvinfo : EIATTR_KPARAM_INFO
	.align		4
.L_19:
        /*0048*/ 	.byte	0x04, 0x17
        /*004a*/ 	.short	(.L_21 - .L_20)
.L_20:
        /*004c*/ 	.word	0x00000000
        /*0050*/ 	.short	0x0004
        /*0052*/ 	.short	0x0020
        /*0054*/ 	.byte	0x00, 0xf4, 0x21, 0x00


	//----- nvinfo : EIATTR_KPARAM_INFO
	.align		4
.L_21:
        /*0058*/ 	.byte	0x04, 0x17
        /*005a*/ 	.short	(.L_23 - .L_22)
.L_22:
        /*005c*/ 	.word	0x00000000
        /*0060*/ 	.short	0x0003
        /*0062*/ 	.short	0x0018
        /*0064*/ 	.byte	0x00, 0xf4, 0x21, 0x00


	//----- nvinfo : EIATTR_KPARAM_INFO
	.align		4
.L_23:
        /*0068*/ 	.byte	0x04, 0x17
        /*006a*/ 	.short	(.L_25 - .L_24)
.L_24:
        /*006c*/ 	.word	0x00000000
        /*0070*/ 	.short	0x0002
        /*0072*/ 	.short	0x0010
        /*0074*/ 	.byte	0x00, 0xf4, 0x21, 0x00


	//----- nvinfo : EIATTR_KPARAM_INFO
	.align		4
.L_25:
        /*0078*/ 	.byte	0x04, 0x17
        /*007a*/ 	.short	(.L_27 - .L_26)
.L_26:
        /*007c*/ 	.word	0x00000000
        /*0080*/ 	.short	0x0001
        /*0082*/ 	.short	0x0008
        /*0084*/ 	.byte	0x00, 0xf4, 0x21, 0x00


	//----- nvinfo : EIATTR_KPARAM_INFO
	.align		4
.L_27:
        /*0088*/ 	.byte	0x04, 0x17
        /*008a*/ 	.short	(.L_29 - .L_28)
.L_28:
        /*008c*/ 	.word	0x00000000
        /*0090*/ 	.short	0x0000
        /*0092*/ 	.short	0x0000
        /*0094*/ 	.byte	0x00, 0xf4, 0x21, 0x00


	//----- nvinfo : EIATTR_SPARSE_MMA_MASK
	.align		4
.L_29:
        /*0098*/ 	.byte	0x03, 0x50
        /*009a*/ 	.short	0x0000


	//----- nvinfo : EIATTR_MAXREG_COUNT
	.align		4
        /*009c*/ 	.byte	0x03, 0x1b
        /*009e*/ 	.short	0x00ff


	//----- nvinfo : EIATTR_EXIT_INSTR_OFFSETS
	.align		4
        /*00a0*/ 	.byte	0x04, 0x1c
        /*00a2*/ 	.short	(.L_31 - .L_30)


	//   ....[0]....
.L_30:
        /*00a4*/ 	.word	0x00000950


	//   ....[1]....
        /*00a8*/ 	.word	0x00000970


	//----- nvinfo : EIATTR_REQNTID
	.align		4
.L_31:
        /*00ac*/ 	.byte	0x04, 0x10
        /*00ae*/ 	.short	(.L_33 - .L_32)
.L_32:
        /*00b0*/ 	.word	0x00000080
        /*00b4*/ 	.word	0x00000001
        /*00b8*/ 	.word	0x00000001


	//----- nvinfo : EIATTR_CBANK_PARAM_SIZE
	.align		4
.L_33:
        /*00bc*/ 	.byte	0x03, 0x19
        /*00be*/ 	.short	0x0040


	//----- nvinfo : EIATTR_PARAM_CBANK
	.align		4
        /*00c0*/ 	.byte	0x04, 0x0a
        /*00c2*/ 	.short	(.L_35 - .L_34)
	.align		4
.L_34:
        /*00c4*/ 	.word	index@(.nv.constant0.triton_poi_fused__native_batch_norm_legit_no_training_relu_threshold_backward_3)
        /*00c8*/ 	.short	0x0210
        /*00ca*/ 	.short	0x0040


	//----- nvinfo : EIATTR_SW_WAR
	.align		4
.L_35:
        /*00cc*/ 	.byte	0x04, 0x36
        /*00ce*/ 	.short	(.L_37 - .L_36)
.L_36:
        /*00d0*/ 	.word	0x00000008
.L_37:


//--------------------- .nv.callgraph             --------------------------
	.section	.nv.callgraph,"",@"SHT_CUDA_CALLGRAPH"
	.align	4
	.sectionentsize	8
	.align		4
        /*0000*/ 	.word	0x00000000
	.align		4
        /*0004*/ 	.word	0xffffffff
	.align		4
        /*0008*/ 	.word	0x00000000
	.align		4
        /*000c*/ 	.word	0xfffffffe
	.align		4
        /*0010*/ 	.word	0x00000000
	.align		4
        /*0014*/ 	.word	0xfffffffd
	.align		4
        /*0018*/ 	.word	0x00000000
	.align		4
        /*001c*/ 	.word	0xfffffffc


//--------------------- .nv.constant4             --------------------------
	.section	.nv.constant4,"a",@progbits
	.align	8
	.align		8
.nv.constant4:
        /*0000*/ 	.dword	_$_str
	.align		8
        /*0008*/ 	.dword	_$_str_$_2


//--------------------- .text.triton_poi_fused__native_batch_norm_legit_no_training_relu_threshold_backward_3 --------------------------
	.section	.text.triton_poi_fused__native_batch_norm_legit_no_training_relu_threshold_backward_3,"ax",@progbits
	.sectionflags	@"SHF_BARRIERS=1"
	.align	128
        .global         triton_poi_fused__native_batch_norm_legit_no_training_relu_threshold_backward_3
        .type           triton_poi_fused__native_batch_norm_legit_no_training_relu_threshold_backward_3,@function
        .size           triton_poi_fused__native_batch_norm_legit_no_training_relu_threshold_backward_3,(.L_x_1 - triton_poi_fused__native_batch_norm_legit_no_training_relu_threshold_backward_3)
        .other          triton_poi_fused__native_batch_norm_legit_no_training_relu_threshold_backward_3,@"STO_CUDA_ENTRY STV_DEFAULT"
triton_poi_fused__native_batch_norm_legit_no_training_relu_threshold_backward_3:
.text.triton_poi_fused__native_batch_norm_legit_no_training_relu_threshold_backward_3:
[----:B------:R-:W0:Y:S01]  /*0000*/  LDC R1, c[0x0][0x28] ;  /* 0x00000a00ff017b82 */ /* 0x000e220000000800 */
[----:B------:R-:W1:Y:S07]  /*0010*/  S2R R0, SR_TID.X ;  /* 0x0000000000007919 */ /* 0x000e6e0000002100 */
[----:B------:R-:W2:Y:S01]  /*0020*/  LDC.64 R4, c[0x0][0x220] ;  /* 0x00008800ff047b82 */ /* 0x000ea20000000a00 */
[----:B------:R-:W-:Y:S01]  /*0030*/  ULDC.64 UR6, c[0x0][0x208] ;  /* 0x0000820000067ab9 */ /* 0x000fe20000000a00 */
[----:B------:R-:W3:Y:S01]  /*0040*/  S2R R6, SR_CTAID.Y ;  /* 0x0000000000067919 */ /* 0x000ee20000002600 */
[----:B------:R-:W4:Y:S05]  /*0050*/  S2R R24, SR_CTAID.X ;  /* 0x0000000000187919 */ /* 0x000f2a0000002500 */
[----:B------:R-:W5:Y:S08]  /*0060*/  LDC.64 R14, c[0x0][0x218] ;  /* 0x00008600ff0e7b82 */ /* 0x000f700000000a00 */
[----:B------:R-:W4:Y:S01]  /*0070*/  LDC.64 R12, c[0x0][0x210] ;  /* 0x00008400ff0c7b82 */ /* 0x000f220000000a00 */
[----:B------:R-:W-:-:S07]  /*0080*/  CS2R R10, SRZ ;  /* 0x00000000000a7805 */ /* 0x000fce000001ff00 */
[----:B------:R-:W5:Y:S01]  /*0090*/  LDC.64 R16, c[0x0][0x228] ;  /* 0x00008a00ff107b82 */ /* 0x000f620000000a00 */
[----:B-1----:R-:W-:-:S07]  /*00a0*/  IMAD.SHL.U32 R2, R0, 0x4, RZ ;  /* 0x0000000400027824 */ /* 0x002fce00078e00ff */
[----:B------:R-:W1:Y:S01]  /*00b0*/  LDC.64 R18, c[0x0][0x230] ;  /* 0x00008c00ff127b82 */ /* 0x000e620000000a00 */
[----:B---3--:R-:W-:Y:S01]  /*00c0*/  IMAD.SHL.U32 R3, R6, 0x200, RZ ;  /* 0x0000020006037824 */ /* 0x008fe200078e00ff */
[----:B------:R-:W-:Y:S02]  /*00d0*/  SHF.R.S32.HI R6, RZ, 0x16, R6 ;  /* 0x00000016ff067819 */ /* 0x000fe40000011406 */
[----:B------:R-:W-:Y:S02]  /*00e0*/  LOP3.LUT R2, R2, 0x1fc, RZ, 0xc0, !PT ;  /* 0x000001fc02027812 */ /* 0x000fe400078ec0ff */
[----:B------:R-:W-:Y:S02]  /*00f0*/  SGXT R6, R6, 0x1 ;  /* 0x000000010606781a */ /* 0x000fe40000000200 */
[----:B------:R-:W-:-:S04]  /*0100*/  LOP3.LUT R21, R3, R2, RZ, 0xfc, !PT ;  /* 0x0000000203157212 */ /* 0x000fc800078efcff */
[----:B------:R-:W-:-:S04]  /*0110*/  LEA.HI R8, R6, R21, RZ, 0x8 ;  /* 0x0000001506087211 */ /* 0x000fc800078f40ff */
[----:B------:R-:W-:-:S05]  /*0120*/  LOP3.LUT R6, R8, 0xffffff00, RZ, 0xc0, !PT ;  /* 0xffffff0008067812 */ /* 0x000fca00078ec0ff */
[----:B------:R-:W-:-:S04]  /*0130*/  IMAD.IADD R21, R21, 0x1, -R6 ;  /* 0x0000000115157824 */ /* 0x000fc800078e0a06 */
[----:B--2---:R-:W-:-:S06]  /*0140*/  IMAD.WIDE R4, R21, 0x4, R4 ;  /* 0x0000000415047825 */ /* 0x004fcc00078e0204 */
[----:B------:R-:W2:Y:S01]  /*0150*/  LDG.E.EL.128 R4, desc[UR6][R4.64] ;  /* 0x0000000604047981 */ /* 0x000ea2000c2e1d00 */
[----:B------:R-:W-:Y:S01]  /*0160*/  IMAD.SHL.U32 R8, R8, 0x40, RZ ;  /* 0x0000004008087824 */ /* 0x000fe200078e00ff */
[C---:B----4-:R-:W-:Y:S01]  /*0170*/  ISETP.GE.AND P0, PT, R24.reuse, 0x40, PT ;  /* 0x000000401800780c */ /* 0x050fe20003f06270 */
[----:B------:R-:W-:Y:S02]  /*0180*/  IMAD R25, R24, 0x100, R21 ;  /* 0x0000010018197824 */ /* 0x000fe400078e0215 */
[----:B-----5:R-:W-:Y:S01]  /*0190*/  IMAD.WIDE R14, R21, 0x4, R14 ;  /* 0x00000004150e7825 */ /* 0x020fe200078e020e */
[----:B------:R-:W-:-:S05]  /*01a0*/  LOP3.LUT R8, R8, 0xffffc000, RZ, 0xc0, !PT ;  /* 0xffffc00008087812 */ /* 0x000fca00078ec0ff */
[----:B------:R-:W-:Y:S01]  /*01b0*/  IMAD.IADD R25, R25, 0x1, R8 ;  /* 0x0000000119197824 */ /* 0x000fe200078e0208 */
[----:B------:R-:W-:-:S03]  /*01c0*/  CS2R R8, SRZ ;  /* 0x0000000000087805 */ /* 0x000fc6000001ff00 */
[----:B0-----:R-:W-:Y:S02]  /*01d0*/  IMAD.WIDE R26, R25, 0x4, R12 ;  /* 0x00000004191a7825 */ /* 0x001fe400078e020c */
[----:B------:R-:W3:Y:S04]  /*01e0*/  LDG.E.EL.128 R12, desc[UR6][R14.64] ;  /* 0x000000060e0c7981 */ /* 0x000ee8000c2e1d00 */
[----:B------:R0:W3:Y:S01]  /*01f0*/  @!P0 LDG.E.EL.128 R8, desc[UR6][R26.64] ;  /* 0x000000061a088981 */ /* 0x0000e2000c2e1d00 */
[----:B------:R-:W-:-:S04]  /*0200*/  IMAD.WIDE R16, R21, 0x4, R16 ;  /* 0x0000000415107825 */ /* 0x000fc800078e0210 */
[----:B-1----:R-:W-:Y:S02]  /*0210*/  IMAD.WIDE R20, R21, 0x4, R18 ;  /* 0x0000000415147825 */ /* 0x002fe400078e0212 */
[----:B------:R-:W4:Y:S04]  /*0220*/  LDG.E.EL.128 R16, desc[UR6][R16.64] ;  /* 0x0000000610107981 */ /* 0x000f28000c2e1d00 */
[----:B------:R-:W4:Y:S01]  /*0230*/  LDG.E.EL.128 R20, desc[UR6][R20.64] ;  /* 0x0000000614147981 */ /* 0x000f22000c2e1d00 */
[----:B0-----:R-:W-:Y:S01]  /*0240*/  IMAD.MOV.U32 R26, RZ, RZ, 0x3e800000 ;  /* 0x3e800000ff1a7424 */ /* 0x001fe200078e00ff */
[----:B------:R-:W0:Y:S01]  /*0250*/  S2UR UR5, SR_CgaCtaId ;  /* 0x00000000000579c3 */ /* 0x000e220000008800 */
[----:B------:R-:W-:Y:S02]  /*0260*/  UMOV UR4, 0x400 ;  /* 0x0000040000047882 */ /* 0x000fe40000000000 */
[----:B0-----:R-:W-:Y:S01]  /*0270*/  UPRMT UR4, UR5, 0x654, UR4 ;  /* 0x0000065405047896 */ /* 0x001fe20008000004 */
[----:B--2---:R-:W-:Y:S01]  /*0280*/  FADD R4, R4, 9.9999997473787516356e-06 ;  /* 0x3727c5ac04047421 */ /* 0x004fe20000000000 */
[----:B------:R-:W-:Y:S01]  /*0290*/  FADD R5, R5, 9.9999997473787516356e-06 ;  /* 0x3727c5ac05057421 */ /* 0x000fe20000000000 */
[----:B------:R-:W-:Y:S01]  /*02a0*/  FADD R6, R6, 9.9999997473787516356e-06 ;  /* 0x3727c5ac06067421 */ /* 0x000fe20000000000 */
[----:B------:R-:W-:-:S03]  /*02b0*/  FADD R7, R7, 9.9999997473787516356e-06 ;  /* 0x3727c5ac07077421 */ /* 0x000fc60000000000 */
[----:B------:R-:W0:Y:S08]  /*02c0*/  MUFU.SQRT R4, R4 ;  /* 0x0000000400047308 */ /* 0x000e300000002000 */
[----:B------:R-:W1:Y:S01]  /*02d0*/  MUFU.SQRT R5, R5 ;  /* 0x0000000500057308 */ /* 0x000e620000002000 */
[----:B0-----:R-:W-:-:S07]  /*02e0*/  FSETP.GT.AND P6, PT, R4, 8.50705917302346158658e+37, PT ;  /* 0x7e8000000400780b */ /* 0x001fce0003fc4000 */
[----:B------:R-:W0:Y:S01]  /*02f0*/  MUFU.SQRT R6, R6 ;  /* 0x0000000600067308 */ /* 0x000e220000002000 */
[----:B------:R-:W-:Y:S01]  /*0300*/  FSETP.GEU.AND P1, PT, R4, 1.175494350822287508e-38, PT ;  /* 0x008000000400780b */ /* 0x000fe20003f2e000 */
[----:B---3--:R-:W-:Y:S01]  /*0310*/  FADD R11, -R15, R11 ;  /* 0x0000000b0f0b7221 */ /* 0x008fe20000000100 */
[----:B------:R-:W-:Y:S01]  /*0320*/  FSEL R15, R26, 1, P6 ;  /* 0x3f8000001a0f7808 */ /* 0x000fe20003000000 */
[----:B------:R-:W-:Y:S01]  /*0330*/  FADD R9, -R13, R9 ;  /* 0x000000090d097221 */ /* 0x000fe20000000100 */
[----:B------:R-:W-:Y:S01]  /*0340*/  FADD R8, -R12, R8 ;  /* 0x000000080c087221 */ /* 0x000fe20000000100 */
[----:B------:R-:W-:Y:S01]  /*0350*/  FADD R10, -R14, R10 ;  /* 0x0000000a0e0a7221 */ /* 0x000fe20000000100 */
[C---:B-1----:R-:W-:Y:S01]  /*0360*/  FSETP.GT.AND P2, PT, R5.reuse, 8.50705917302346158658e+37, PT ;  /* 0x7e8000000500780b */ /* 0x042fe20003f44000 */
[----:B------:R-:W1:Y:S01]  /*0370*/  MUFU.SQRT R7, R7 ;  /* 0x0000000700077308 */ /* 0x000e620000002000 */
[----:B------:R-:W-:Y:S02]  /*0380*/  FSETP.GEU.AND P3, PT, R5, 1.175494350822287508e-38, PT ;  /* 0x008000000500780b */ /* 0x000fe40003f6e000 */
[----:B------:R-:W-:Y:S01]  /*0390*/  FSEL R12, R26, 1, P2 ;  /* 0x3f8000001a0c7808 */ /* 0x000fe20001000000 */
[----:B------:R-:W-:-:S02]  /*03a0*/  @P6 FMUL R4, R4, 0.25 ;  /* 0x3e80000004046820 */ /* 0x000fc40000400000 */
[----:B------:R-:W-:Y:S01]  /*03b0*/  @!P1 FMUL R15, R15, 16777216 ;  /* 0x4b8000000f0f9820 */ /* 0x000fe20000400000 */
[----:B0-----:R-:W-:Y:S01]  /*03c0*/  FSETP.GT.AND P4, PT, R6, 8.50705917302346158658e+37, PT ;  /* 0x7e8000000600780b */ /* 0x001fe20003f84000 */
[----:B------:R-:W-:Y:S01]  /*03d0*/  @!P1 FMUL R4, R4, 16777216 ;  /* 0x4b80000004049820 */ /* 0x000fe20000400000 */
[----:B------:R-:W-:Y:S02]  /*03e0*/  FSETP.GEU.AND P5, PT, R6, 1.175494350822287508e-38, PT ;  /* 0x008000000600780b */ /* 0x000fe40003fae000 */
[----:B------:R-:W-:Y:S01]  /*03f0*/  FSEL R13, R26, 1, P4 ;  /* 0x3f8000001a0d7808 */ /* 0x000fe20002000000 */
[----:B------:R-:W-:Y:S02]  /*0400*/  @P2 FMUL R5, R5, 0.25 ;  /* 0x3e80000005052820 */ /* 0x000fe40000400000 */
[----:B------:R-:W0:Y:S01]  /*0410*/  MUFU.RCP R4, R4 ;  /* 0x0000000400047308 */ /* 0x000e220000001000 */
[----:B-1----:R-:W-:Y:S01]  /*0420*/  FSETP.GT.AND P6, PT, R7, 8.50705917302346158658e+37, PT ;  /* 0x7e8000000700780b */ /* 0x002fe20003fc4000 */
[----:B------:R-:W-:Y:S01]  /*0430*/  @!P3 FMUL R5, R5, 16777216 ;  /* 0x4b8000000505b820 */ /* 0x000fe20000400000 */
[----:B------:R-:W-:Y:S01]  /*0440*/  FSETP.GEU.AND P1, PT, R7, 1.175494350822287508e-38, PT ;  /* 0x008000000700780b */ /* 0x000fe20003f2e000 */
[----:B------:R-:W-:Y:S01]  /*0450*/  @!P3 FMUL R12, R12, 16777216 ;  /* 0x4b8000000c0cb820 */ /* 0x000fe20000400000 */
[----:B------:R-:W-:Y:S01]  /*0460*/  FSEL R26, R26, 1, P6 ;  /* 0x3f8000001a1a7808 */ /* 0x000fe20003000000 */
[----:B------:R-:W-:-:S02]  /*0470*/  @P4 FMUL R6, R6, 0.25 ;  /* 0x3e80000006064820 */ /* 0x000fc40000400000 */
[----:B------:R-:W1:Y:S01]  /*0480*/  MUFU.RCP R5, R5 ;  /* 0x0000000500057308 */ /* 0x000e620000001000 */
[----:B------:R-:W-:Y:S01]  /*0490*/  @!P5 FMUL R13, R13, 16777216 ;  /* 0x4b8000000d0dd820 */ /* 0x000fe20000400000 */
[----:B------:R-:W-:-:S04]  /*04a0*/  @!P5 FMUL R6, R6, 16777216 ;  /* 0x4b8000000606d820 */ /* 0x000fc80000400000 */
[----:B------:R-:W-:Y:S01]  /*04b0*/  @P6 FMUL R7, R7, 0.25 ;  /* 0x3e80000007076820 */ /* 0x000fe20000400000 */
[----:B0-----:R-:W-:Y:S01]  /*04c0*/  FMUL R15, R4, R15 ;  /* 0x0000000f040f7220 */ /* 0x001fe20000400000 */
[----:B------:R-:W0:Y:S01]  /*04d0*/  MUFU.RCP R6, R6 ;  /* 0x0000000600067308 */ /* 0x000e220000001000 */
[----:B------:R-:W-:Y:S01]  /*04e0*/  @!P1 FMUL R26, R26, 16777216 ;  /* 0x4b8000001a1a9820 */ /* 0x000fe20000400000 */
[----:B------:R-:W-:Y:S01]  /*04f0*/  @!P1 FMUL R7, R7, 16777216 ;  /* 0x4b80000007079820 */ /* 0x000fe20000400000 */
[----:B------:R-:W-:Y:S01]  /*0500*/  FMUL R15, R15, R8 ;  /* 0x000000080f0f7220 */ /* 0x000fe20000400000 */
[----:B-1----:R-:W-:-:S04]  /*0510*/  FMUL R12, R5, R12 ;  /* 0x0000000c050c7220 */ /* 0x002fc80000400000 */
[----:B------:R-:W1:Y:S01]  /*0520*/  MUFU.RCP R7, R7 ;  /* 0x0000000700077308 */ /* 0x000e620000001000 */
[----:B----4-:R-:W-:Y:S01]  /*0530*/  FFMA R15, R16, R15, R20 ;  /* 0x0000000f100f7223 */ /* 0x010fe20000000014 */
[----:B------:R-:W-:-:S04]  /*0540*/  FMUL R12, R12, R9 ;  /* 0x000000090c0c7220 */ /* 0x000fc80000400000 */
[----:B------:R-:W-:Y:S01]  /*0550*/  FSETP.GEU.AND P1, PT, R15, RZ, PT ;  /* 0x000000ff0f00720b */ /* 0x000fe20003f2e000 */
[----:B0-----:R-:W-:Y:S01]  /*0560*/  FMUL R13, R6, R13 ;  /* 0x0000000d060d7220 */ /* 0x001fe20000400000 */
[----:B------:R-:W-:Y:S02]  /*0570*/  FFMA R12, R17, R12, R21 ;  /* 0x0000000c110c7223 */ /* 0x000fe40000000015 */
[----:B------:R-:W-:Y:S01]  /*0580*/  FSEL R20, R15, RZ, P1 ;  /* 0x000000ff0f147208 */ /* 0x000fe20000800000 */
[----:B------:R-:W-:Y:S01]  /*0590*/  FMUL R13, R13, R10 ;  /* 0x0000000a0d0d7220 */ /* 0x000fe20000400000 */
[----:B------:R-:W-:Y:S02]  /*05a0*/  LOP3.LUT R10, R0, 0x7f, RZ, 0xc0, !PT ;  /* 0x0000007f000a7812 */ /* 0x000fe400078ec0ff */
[----:B------:R-:W-:Y:S01]  /*05b0*/  FSETP.GEU.AND P2, PT, R12, RZ, PT ;  /* 0x000000ff0c00720b */ /* 0x000fe20003f4e000 */
[----:B-1----:R-:W-:Y:S01]  /*05c0*/  FMUL R26, R7, R26 ;  /* 0x0000001a071a7220 */ /* 0x002fe20000400000 */
[----:B------:R-:W-:Y:S01]  /*05d0*/  FFMA R13, R18, R13, R22 ;  /* 0x0000000d120d7223 */ /* 0x000fe20000000016 */
[----:B------:R-:W-:-:S02]  /*05e0*/  LEA R7, R2, UR4, 0x3 ;  /* 0x0000000402077c11 */ /* 0x000fc4000f8e18ff */
[----:B------:R-:W-:Y:S01]  /*05f0*/  FMUL R26, R26, R11 ;  /* 0x0000000b1a1a7220 */ /* 0x000fe20000400000 */
[----:B------:R-:W-:Y:S02]  /*0600*/  FSEL R18, R12, RZ, P2 ;  /* 0x000000ff0c127208 */ /* 0x000fe40001000000 */
[----:B------:R-:W-:Y:S01]  /*0610*/  FSETP.GEU.AND P3, PT, R13, RZ, PT ;  /* 0x000000ff0d00720b */ /* 0x000fe20003f6e000 */
[----:B------:R-:W-:Y:S01]  /*0620*/  FFMA R19, R19, R26, R23 ;  /* 0x0000001a13137223 */ /* 0x000fe20000000017 */
[----:B------:R-:W-:Y:S01]  /*0630*/  STS [R7], R20 ;  /* 0x0000001407007388 */ /* 0x000fe20000000800 */
[----:B------:R-:W-:Y:S02]  /*0640*/  LOP3.LUT R5, R10, 0x80, RZ, 0xfc, !PT ;  /* 0x000000800a057812 */ /* 0x000fe400078efcff */
[----:B------:R-:W-:Y:S01]  /*0650*/  FSEL R16, R13, RZ, P3 ;  /* 0x000000ff0d107208 */ /* 0x000fe20001800000 */
[----:B------:R-:W-:Y:S01]  /*0660*/  STS [R7+0x8], R18 ;  /* 0x0000081207007388 */ /* 0x000fe20000000800 */
[----:B------:R-:W-:-:S02]  /*0670*/  FSETP.GEU.AND P4, PT, R19, RZ, PT ;  /* 0x000000ff1300720b */ /* 0x000fc40003f8e000 */
[C---:B------:R-:W-:Y:S01]  /*0680*/  LOP3.LUT R4, R10.reuse, 0x100, RZ, 0xfc, !PT ;  /* 0x000001000a047812 */ /* 0x040fe200078efcff */
[----:B------:R-:W-:Y:S01]  /*0690*/  STS [R7+0x10], R16 ;  /* 0x0000101007007388 */ /* 0x000fe20000000800 */
[----:B------:R-:W-:Y:S02]  /*06a0*/  FSEL R14, R19, RZ, P4 ;  /* 0x000000ff130e7208 */ /* 0x000fe40002000000 */
[C---:B------:R-:W-:Y:S02]  /*06b0*/  LOP3.LUT R2, R10.reuse, 0x180, RZ, 0xfc, !PT ;  /* 0x000001800a027812 */ /* 0x040fe400078efcff */
[----:B------:R-:W-:Y:S01]  /*06c0*/  LEA R12, R10, UR4, 0x3 ;  /* 0x000000040a0c7c11 */ /* 0x000fe2000f8e18ff */
[----:B------:R0:W-:Y:S01]  /*06d0*/  STS [R7+0x18], R14 ;  /* 0x0000180e07007388 */ /* 0x0001e20000000800 */
[----:B------:R-:W-:Y:S02]  /*06e0*/  LEA R6, R5, UR4, 0x3 ;  /* 0x0000000405067c11 */ /* 0x000fe4000f8e18ff */
[----:B------:R-:W-:Y:S01]  /*06f0*/  LEA R13, R4, UR4, 0x3 ;  /* 0x00000004040d7c11 */ /* 0x000fe2000f8e18ff */
[----:B------:R-:W-:Y:S01]  /*0700*/  BAR.SYNC.DEFER_BLOCKING 0x0 ;  /* 0x0000000000007b1d */ /* 0x000fe20000010000 */
[----:B------:R-:W-:-:S02]  /*0710*/  LEA R8, R2, UR4, 0x3 ;  /* 0x0000000402087c11 */ /* 0x000fc4000f8e18ff */
[----:B------:R-:W-:Y:S02]  /*0720*/  FSETP.GTU.AND P1, PT, R20, RZ, PT ;  /* 0x000000ff1400720b */ /* 0x000fe40003f2c000 */
[----:B------:R-:W-:-:S03]  /*0730*/  FSETP.GTU.AND P2, PT, R18, RZ, PT ;  /* 0x000000ff1200720b */ /* 0x000fc60003f4c000 */
[----:B------:R-:W1:Y:S01]  /*0740*/  LDC.64 R4, c[0x0][0x238] ;  /* 0x00008e00ff047b82 */ /* 0x000e620000000a00 */
[----:B------:R-:W-:Y:S01]  /*0750*/  FSETP.GTU.AND P4, PT, R14, RZ, PT ;  /* 0x000000ff0e00720b */ /* 0x000fe20003f8c000 */
[----:B------:R-:W-:Y:S01]  /*0760*/  ULDC.64 UR4, c[0x0][0x240] ;  /* 0x0000900000047ab9 */ /* 0x000fe20000000a00 */
[----:B------:R-:W-:Y:S02]  /*0770*/  FSETP.GTU.AND P3, PT, R16, RZ, PT ;  /* 0x000000ff1000720b */ /* 0x000fe40003f6c000 */
[----:B------:R-:W-:Y:S02]  /*0780*/  LOP3.LUT R11, R3, 0x100, R10, 0xfe, !PT ;  /* 0x00000100030b7812 */ /* 0x000fe400078efe0a */
[----:B------:R-:W-:Y:S02]  /*0790*/  LOP3.LUT R9, R3, 0x180, R10, 0xfe, !PT ;  /* 0x0000018003097812 */ /* 0x000fe400078efe0a */
[----:B------:R-:W-:Y:S02]  /*07a0*/  SEL R15, RZ, 0x1, P3 ;  /* 0x00000001ff0f7807 */ /* 0x000fe40001800000 */
[----:B0-----:R-:W-:Y:S01]  /*07b0*/  SEL R14, RZ, 0x1, P2 ;  /* 0x00000001ff0e7807 */ /* 0x001fe20001000000 */
[----:B------:R-:W-:Y:S01]  /*07c0*/  IMAD R9, R9, 0x40, R24 ;  /* 0x0000004009097824 */ /* 0x000fe200078e0218 */
[----:B------:R-:W-:-:S02]  /*07d0*/  SEL R17, RZ, 0x1, P1 ;  /* 0x00000001ff117807 */ /* 0x000fc40000800000 */
[----:B------:R-:W-:Y:S02]  /*07e0*/  IADD3 R16, P1, R25, UR4, RZ ;  /* 0x0000000419107c10 */ /* 0x000fe4000ff3e0ff */
[----:B------:R-:W-:Y:S01]  /*07f0*/  PRMT R17, R17, 0x3340, R14 ;  /* 0x0000334011117816 */ /* 0x000fe2000000000e */
[----:B------:R0:W2:Y:S04]  /*0800*/  LDS R2, [R12] ;  /* 0x000000000c027984 */ /* 0x0000a80000000800 */
[----:B------:R-:W3:Y:S04]  /*0810*/  LDS R6, [R6] ;  /* 0x0000000006067984 */ /* 0x000ee80000000800 */
[----:B------:R4:W5:Y:S01]  /*0820*/  LDS R7, [R13] ;  /* 0x000000000d077984 */ /* 0x0009620000000800 */
[----:B0-----:R-:W-:-:S03]  /*0830*/  SEL R12, RZ, 0x1, P4 ;  /* 0x00000001ff0c7807 */ /* 0x001fc60002000000 */
[----:B------:R-:W0:Y:S01]  /*0840*/  LDS R8, [R8] ;  /* 0x0000000008087984 */ /* 0x000e220000000800 */
[----:B------:R-:W-:Y:S01]  /*0850*/  PRMT R12, R15, 0x3340, R12 ;  /* 0x000033400f0c7816 */ /* 0x000fe2000000000c */
[----:B------:R-:W-:Y:S01]  /*0860*/  IMAD R15, R11, 0x40, R24 ;  /* 0x000000400b0f7824 */ /* 0x000fe200078e0218 */
[----:B----4-:R-:W-:Y:S02]  /*0870*/  LOP3.LUT R13, R3, 0x80, R10, 0xfe, !PT ;  /* 0x00000080030d7812 */ /* 0x010fe400078efe0a */
[----:B------:R-:W-:Y:S01]  /*0880*/  LOP3.LUT R3, R3, 0x7f, R0, 0xf8, !PT ;  /* 0x0000007f03037812 */ /* 0x000fe200078ef800 */
[----:B-1----:R-:W-:Y:S01]  /*0890*/  IMAD.WIDE R14, R15, 0x4, R4 ;  /* 0x000000040f0e7825 */ /* 0x002fe200078e0204 */
[----:B------:R-:W-:Y:S02]  /*08a0*/  PRMT R19, R17, 0x5410, R12 ;  /* 0x0000541011137816 */ /* 0x000fe4000000000c */
[----:B------:R-:W-:Y:S01]  /*08b0*/  LEA.HI.X.SX32 R17, R25, UR5, 0x1, P1 ;  /* 0x0000000519117c11 */ /* 0x000fe200088f0eff */
[----:B------:R-:W-:-:S02]  /*08c0*/  IMAD R3, R3, 0x40, R24 ;  /* 0x0000004003037824 */ /* 0x000fc400078e0218 */
[----:B------:R-:W-:Y:S02]  /*08d0*/  IMAD R13, R13, 0x40, R24 ;  /* 0x000000400d0d7824 */ /* 0x000fe400078e0218 */
[----:B------:R-:W-:-:S04]  /*08e0*/  IMAD.WIDE R10, R3, 0x4, R4 ;  /* 0x00000004030a7825 */ /* 0x000fc800078e0204 */
[----:B------:R-:W-:-:S04]  /*08f0*/  IMAD.WIDE R12, R13, 0x4, R4 ;  /* 0x000000040d0c7825 */ /* 0x000fc800078e0204 */
[----:B------:R-:W-:Y:S01]  /*0900*/  IMAD.WIDE R4, R9, 0x4, R4 ;  /* 0x0000000409047825 */ /* 0x000fe200078e0204 */
[----:B--2---:R1:W-:Y:S04]  /*0910*/  @!P0 STG.E desc[UR6][R10.64], R2 ;  /* 0x000000020a008986 */ /* 0x0043e8000c101906 */
[----:B---3--:R1:W-:Y:S04]  /*0920*/  @!P0 STG.E desc[UR6][R12.64], R6 ;  /* 0x000000060c008986 */ /* 0x0083e8000c101906 */
[----:B-----5:R1:W-:Y:S04]  /*0930*/  @!P0 STG.E desc[UR6][R14.64], R7 ;  /* 0x000000070e008986 */ /* 0x0203e8000c101906 */
[----:B0-----:R1:W-:Y:S01]  /*0940*/  @!P0 STG.E desc[UR6][R4.64], R8 ;  /* 0x0000000804008986 */ /* 0x0013e2000c101906 */
[----:B------:R-:W-:Y:S05]  /*0950*/  @P0 EXIT ;  /* 0x000000000000094d */ /* 0x000fea0003800000 */
[----:B------:R-:W-:Y:S01]  /*0960*/  STG.E desc[UR6][R16.64], R19 ;  /* 0x0000001310007986 */ /* 0x000fe2000c101906 */
[----:B------:R-:W-:Y:S05]  /*0970*/  EXIT ;  /* 0x000000000000794d */ /* 0x000fea0003800000 */
.L_x_0:
[----:B------:R-:W-:-:S00]  /*0980*/  BRA `(.L_x_0) ;  /* 0xfffffffc00fc7947 */ /* 0x000fc0000383ffff */
[----:B------:R-:W-:-:S00]  /*0990*/  NOP ;  /* 0x0000000000007918 */ /* 0x000fc00000000000 */
        /* <DEDUP_REMOVED lines=14> */
.L_x_1:


//--------------------- .nv.global.init           --------------------------
	.section	.nv.global.init,"aw",@progbits
.nv.global.init:
	.type		_$_str,@object
	.size		_$_str,(_$_str_$_2 - _$_str)
_$_str:
        /*0000*/ 	.byte	0x5f, 0x5f, 0x43, 0x55, 0x44, 0x41, 0x5f, 0x46, 0x54, 0x5a, 0x00
	.type		_$_str_$_2,@object
	.size		_$_str_$_2,(.L_1 - _$_str_$_2)
_$_str_$_2:
        /*000b*/ 	.byte	0x5f, 0x5f, 0x43, 0x55, 0x44, 0x41, 0x5f, 0x50, 0x52, 0x45, 0x43, 0x5f, 0x53, 0x51, 0x52, 0x54
        /*001b*/ 	.byte	0x00
.L_1:


//--------------------- .nv.shared.triton_poi_fused__native_batch_norm_legit_no_training_relu_threshold_backward_3 --------------------------
	.section	.nv.shared.triton_poi_fused__native_batch_norm_legit_no_training_relu_threshold_backward_3,"aw",@nobits
	.sectionflags	@""
	.align	16
	.zero		1024


//--------------------- .nv.constant0.triton_poi_fused__native_batch_norm_legit_no_training_relu_threshold_backward_3 --------------------------
	.section	.nv.constant0.triton_poi_fused__native_batch_norm_legit_no_training_relu_threshold_backward_3,"a",@progbits
	.sectionflags	@""
	.align	4
.nv.constant0.triton_poi_fused__native_batch_norm_legit_no_training_relu_threshold_backward_3:
	.zero		592
